//
// Generated by NVIDIA NVVM Compiler
//
// Compiler Build ID: CL-36424714
// Cuda compilation tools, release 13.0, V13.0.88
// Based on NVVM 20.0.0
//

.version 9.0
.target sm_100
.address_size 64

	// .globl	_Z9addKernelv
.extern .func  (.param .b32 func_retval0) vprintf
(
	.param .b64 vprintf_param_0,
	.param .b64 vprintf_param_1
)
;
// _ZZ9addKernelvE4Sum1 has been demoted
.global .align 1 .b8 $str[5] = {37, 100, 44, 32};

.visible .entry _Z9addKernelv()
{
	.local .align 8 .b8 	__local_depot0[8];
	.reg .b64 	%SP;
	.reg .b64 	%SPL;
	.reg .pred 	%p<4>;
	.reg .b32 	%r<174>;
	.reg .b64 	%rd<6>;
	// demoted variable
	.shared .align 4 .b8 _ZZ9addKernelvE4Sum1[400];
	mov.u64 	%SPL, __local_depot0;
	cvta.local.u64 	%SP, %SPL;
	mov.u32 	%r3, %tid.x;
	mov.u32 	%r4, %tid.y;
	or.b32  	%r5, %r3, %r4;
	setp.ne.s32 	%p1, %r5, 0;
	@%p1 bra 	$L__BB0_2;
	mov.b32 	%r6, 0;
	st.shared.u32 	[_ZZ9addKernelvE4Sum1], %r6;
	st.shared.u32 	[_ZZ9addKernelvE4Sum1+4], %r6;
	st.shared.u32 	[_ZZ9addKernelvE4Sum1+8], %r6;
	st.shared.u32 	[_ZZ9addKernelvE4Sum1+12], %r6;
	st.shared.u32 	[_ZZ9addKernelvE4Sum1+16], %r6;
	st.shared.u32 	[_ZZ9addKernelvE4Sum1+20], %r6;
	st.shared.u32 	[_ZZ9addKernelvE4Sum1+24], %r6;
	st.shared.u32 	[_ZZ9addKernelvE4Sum1+28], %r6;
	st.shared.u32 	[_ZZ9addKernelvE4Sum1+32], %r6;
	st.shared.u32 	[_ZZ9addKernelvE4Sum1+36], %r6;
	st.shared.u32 	[_ZZ9addKernelvE4Sum1+40], %r6;
	st.shared.u32 	[_ZZ9addKernelvE4Sum1+44], %r6;
	st.shared.u32 	[_ZZ9addKernelvE4Sum1+48], %r6;
	st.shared.u32 	[_ZZ9addKernelvE4Sum1+52], %r6;
	st.shared.u32 	[_ZZ9addKernelvE4Sum1+56], %r6;
	st.shared.u32 	[_ZZ9addKernelvE4Sum1+60], %r6;
	st.shared.u32 	[_ZZ9addKernelvE4Sum1+64], %r6;
	st.shared.u32 	[_ZZ9addKernelvE4Sum1+68], %r6;
	st.shared.u32 	[_ZZ9addKernelvE4Sum1+72], %r6;
	st.shared.u32 	[_ZZ9addKernelvE4Sum1+76], %r6;
	st.shared.u32 	[_ZZ9addKernelvE4Sum1+80], %r6;
	st.shared.u32 	[_ZZ9addKernelvE4Sum1+84], %r6;
	st.shared.u32 	[_ZZ9addKernelvE4Sum1+88], %r6;
	st.shared.u32 	[_ZZ9addKernelvE4Sum1+92], %r6;
	st.shared.u32 	[_ZZ9addKernelvE4Sum1+96], %r6;
	st.shared.u32 	[_ZZ9addKernelvE4Sum1+100], %r6;
	st.shared.u32 	[_ZZ9addKernelvE4Sum1+104], %r6;
	st.shared.u32 	[_ZZ9addKernelvE4Sum1+108], %r6;
	st.shared.u32 	[_ZZ9addKernelvE4Sum1+112], %r6;
	st.shared.u32 	[_ZZ9addKernelvE4Sum1+116], %r6;
	st.shared.u32 	[_ZZ9addKernelvE4Sum1+120], %r6;
	st.shared.u32 	[_ZZ9addKernelvE4Sum1+124], %r6;
	st.shared.u32 	[_ZZ9addKernelvE4Sum1+128], %r6;
	st.shared.u32 	[_ZZ9addKernelvE4Sum1+132], %r6;
	st.shared.u32 	[_ZZ9addKernelvE4Sum1+136], %r6;
	st.shared.u32 	[_ZZ9addKernelvE4Sum1+140], %r6;
	st.shared.u32 	[_ZZ9addKernelvE4Sum1+144], %r6;
	st.shared.u32 	[_ZZ9addKernelvE4Sum1+148], %r6;
	st.shared.u32 	[_ZZ9addKernelvE4Sum1+152], %r6;
	st.shared.u32 	[_ZZ9addKernelvE4Sum1+156], %r6;
	st.shared.u32 	[_ZZ9addKernelvE4Sum1+160], %r6;
	st.shared.u32 	[_ZZ9addKernelvE4Sum1+164], %r6;
	st.shared.u32 	[_ZZ9addKernelvE4Sum1+168], %r6;
	st.shared.u32 	[_ZZ9addKernelvE4Sum1+172], %r6;
	st.shared.u32 	[_ZZ9addKernelvE4Sum1+176], %r6;
	st.shared.u32 	[_ZZ9addKernelvE4Sum1+180], %r6;
	st.shared.u32 	[_ZZ9addKernelvE4Sum1+184], %r6;
	st.shared.u32 	[_ZZ9addKernelvE4Sum1+188], %r6;
	st.shared.u32 	[_ZZ9addKernelvE4Sum1+192], %r6;
	st.shared.u32 	[_ZZ9addKernelvE4Sum1+196], %r6;
	st.shared.u32 	[_ZZ9addKernelvE4Sum1+200], %r6;
	st.shared.u32 	[_ZZ9addKernelvE4Sum1+204], %r6;
	st.shared.u32 	[_ZZ9addKernelvE4Sum1+208], %r6;
	st.shared.u32 	[_ZZ9addKernelvE4Sum1+212], %r6;
	st.shared.u32 	[_ZZ9addKernelvE4Sum1+216], %r6;
	st.shared.u32 	[_ZZ9addKernelvE4Sum1+220], %r6;
	st.shared.u32 	[_ZZ9addKernelvE4Sum1+224], %r6;
	st.shared.u32 	[_ZZ9addKernelvE4Sum1+228], %r6;
	st.shared.u32 	[_ZZ9addKernelvE4Sum1+232], %r6;
	st.shared.u32 	[_ZZ9addKernelvE4Sum1+236], %r6;
	st.shared.u32 	[_ZZ9addKernelvE4Sum1+240], %r6;
	st.shared.u32 	[_ZZ9addKernelvE4Sum1+244], %r6;
	st.shared.u32 	[_ZZ9addKernelvE4Sum1+248], %r6;
	st.shared.u32 	[_ZZ9addKernelvE4Sum1+252], %r6;
	st.shared.u32 	[_ZZ9addKernelvE4Sum1+256], %r6;
	st.shared.u32 	[_ZZ9addKernelvE4Sum1+260], %r6;
	st.shared.u32 	[_ZZ9addKernelvE4Sum1+264], %r6;
	st.shared.u32 	[_ZZ9addKernelvE4Sum1+268], %r6;
	st.shared.u32 	[_ZZ9addKernelvE4Sum1+272], %r6;
	st.shared.u32 	[_ZZ9addKernelvE4Sum1+276], %r6;
	st.shared.u32 	[_ZZ9addKernelvE4Sum1+280], %r6;
	st.shared.u32 	[_ZZ9addKernelvE4Sum1+284], %r6;
	st.shared.u32 	[_ZZ9addKernelvE4Sum1+288], %r6;
	st.shared.u32 	[_ZZ9addKernelvE4Sum1+292], %r6;
	st.shared.u32 	[_ZZ9addKernelvE4Sum1+296], %r6;
	st.shared.u32 	[_ZZ9addKernelvE4Sum1+300], %r6;
	st.shared.u32 	[_ZZ9addKernelvE4Sum1+304], %r6;
	st.shared.u32 	[_ZZ9addKernelvE4Sum1+308], %r6;
	st.shared.u32 	[_ZZ9addKernelvE4Sum1+312], %r6;
	st.shared.u32 	[_ZZ9addKernelvE4Sum1+316], %r6;
	st.shared.u32 	[_ZZ9addKernelvE4Sum1+320], %r6;
	st.shared.u32 	[_ZZ9addKernelvE4Sum1+324], %r6;
	st.shared.u32 	[_ZZ9addKernelvE4Sum1+328], %r6;
	st.shared.u32 	[_ZZ9addKernelvE4Sum1+332], %r6;
	st.shared.u32 	[_ZZ9addKernelvE4Sum1+336], %r6;
	st.shared.u32 	[_ZZ9addKernelvE4Sum1+340], %r6;
	st.shared.u32 	[_ZZ9addKernelvE4Sum1+344], %r6;
	st.shared.u32 	[_ZZ9addKernelvE4Sum1+348], %r6;
	st.shared.u32 	[_ZZ9addKernelvE4Sum1+352], %r6;
	st.shared.u32 	[_ZZ9addKernelvE4Sum1+356], %r6;
	st.shared.u32 	[_ZZ9addKernelvE4Sum1+360], %r6;
	st.shared.u32 	[_ZZ9addKernelvE4Sum1+364], %r6;
	st.shared.u32 	[_ZZ9addKernelvE4Sum1+368], %r6;
	st.shared.u32 	[_ZZ9addKernelvE4Sum1+372], %r6;
	st.shared.u32 	[_ZZ9addKernelvE4Sum1+376], %r6;
	st.shared.u32 	[_ZZ9addKernelvE4Sum1+380], %r6;
	st.shared.u32 	[_ZZ9addKernelvE4Sum1+384], %r6;
	st.shared.u32 	[_ZZ9addKernelvE4Sum1+388], %r6;
	st.shared.u32 	[_ZZ9addKernelvE4Sum1+392], %r6;
	st.shared.u32 	[_ZZ9addKernelvE4Sum1+396], %r6;
$L__BB0_2:
	mov.u32 	%r7, %tid.x;
	mov.u32 	%r8, %tid.y;
	or.b32  	%r9, %r7, %r8;
	setp.ne.s32 	%p2, %r9, 0;
	bar.sync 	0;
	atom.shared.add.u32 	%r10, [_ZZ9addKernelvE4Sum1], 1;
	atom.shared.add.u32 	%r11, [_ZZ9addKernelvE4Sum1+4], 2;
	atom.shared.add.u32 	%r12, [_ZZ9addKernelvE4Sum1+8], 3;
	atom.shared.add.u32 	%r13, [_ZZ9addKernelvE4Sum1+12], 4;
	atom.shared.add.u32 	%r14, [_ZZ9addKernelvE4Sum1+16], 5;
	atom.shared.add.u32 	%r15, [_ZZ9addKernelvE4Sum1+20], 6;
	atom.shared.add.u32 	%r16, [_ZZ9addKernelvE4Sum1+24], 7;
	atom.shared.add.u32 	%r17, [_ZZ9addKernelvE4Sum1+28], 8;
	atom.shared.add.u32 	%r18, [_ZZ9addKernelvE4Sum1+32], 9;
	atom.shared.add.u32 	%r19, [_ZZ9addKernelvE4Sum1+36], 10;
	atom.shared.add.u32 	%r20, [_ZZ9addKernelvE4Sum1+40], 2;
	atom.shared.add.u32 	%r21, [_ZZ9addKernelvE4Sum1+44], 4;
	atom.shared.add.u32 	%r22, [_ZZ9addKernelvE4Sum1+48], 6;
	atom.shared.add.u32 	%r23, [_ZZ9addKernelvE4Sum1+52], 8;
	atom.shared.add.u32 	%r24, [_ZZ9addKernelvE4Sum1+56], 10;
	atom.shared.add.u32 	%r25, [_ZZ9addKernelvE4Sum1+60], 12;
	atom.shared.add.u32 	%r26, [_ZZ9addKernelvE4Sum1+64], 14;
	atom.shared.add.u32 	%r27, [_ZZ9addKernelvE4Sum1+68], 16;
	atom.shared.add.u32 	%r28, [_ZZ9addKernelvE4Sum1+72], 18;
	atom.shared.add.u32 	%r29, [_ZZ9addKernelvE4Sum1+76], 20;
	atom.shared.add.u32 	%r30, [_ZZ9addKernelvE4Sum1+80], 3;
	atom.shared.add.u32 	%r31, [_ZZ9addKernelvE4Sum1+84], 6;
	atom.shared.add.u32 	%r32, [_ZZ9addKernelvE4Sum1+88], 9;
	atom.shared.add.u32 	%r33, [_ZZ9addKernelvE4Sum1+92], 12;
	atom.shared.add.u32 	%r34, [_ZZ9addKernelvE4Sum1+96], 15;
	atom.shared.add.u32 	%r35, [_ZZ9addKernelvE4Sum1+100], 18;
	atom.shared.add.u32 	%r36, [_ZZ9addKernelvE4Sum1+104], 21;
	atom.shared.add.u32 	%r37, [_ZZ9addKernelvE4Sum1+108], 24;
	atom.shared.add.u32 	%r38, [_ZZ9addKernelvE4Sum1+112], 27;
	atom.shared.add.u32 	%r39, [_ZZ9addKernelvE4Sum1+116], 30;
	atom.shared.add.u32 	%r40, [_ZZ9addKernelvE4Sum1+120], 4;
	atom.shared.add.u32 	%r41, [_ZZ9addKernelvE4Sum1+124], 8;
	atom.shared.add.u32 	%r42, [_ZZ9addKernelvE4Sum1+128], 12;
	atom.shared.add.u32 	%r43, [_ZZ9addKernelvE4Sum1+132], 16;
	atom.shared.add.u32 	%r44, [_ZZ9addKernelvE4Sum1+136], 20;
	atom.shared.add.u32 	%r45, [_ZZ9addKernelvE4Sum1+140], 24;
	atom.shared.add.u32 	%r46, [_ZZ9addKernelvE4Sum1+144], 28;
	atom.shared.add.u32 	%r47, [_ZZ9addKernelvE4Sum1+148], 32;
	atom.shared.add.u32 	%r48, [_ZZ9addKernelvE4Sum1+152], 36;
	atom.shared.add.u32 	%r49, [_ZZ9addKernelvE4Sum1+156], 40;
	atom.shared.add.u32 	%r50, [_ZZ9addKernelvE4Sum1+160], 5;
	atom.shared.add.u32 	%r51, [_ZZ9addKernelvE4Sum1+164], 10;
	atom.shared.add.u32 	%r52, [_ZZ9addKernelvE4Sum1+168], 15;
	atom.shared.add.u32 	%r53, [_ZZ9addKernelvE4Sum1+172], 20;
	atom.shared.add.u32 	%r54, [_ZZ9addKernelvE4Sum1+176], 25;
	atom.shared.add.u32 	%r55, [_ZZ9addKernelvE4Sum1+180], 30;
	atom.shared.add.u32 	%r56, [_ZZ9addKernelvE4Sum1+184], 35;
	atom.shared.add.u32 	%r57, [_ZZ9addKernelvE4Sum1+188], 40;
	atom.shared.add.u32 	%r58, [_ZZ9addKernelvE4Sum1+192], 45;
	atom.shared.add.u32 	%r59, [_ZZ9addKernelvE4Sum1+196], 50;
	atom.shared.add.u32 	%r60, [_ZZ9addKernelvE4Sum1+200], 6;
	atom.shared.add.u32 	%r61, [_ZZ9addKernelvE4Sum1+204], 12;
	atom.shared.add.u32 	%r62, [_ZZ9addKernelvE4Sum1+208], 18;
	atom.shared.add.u32 	%r63, [_ZZ9addKernelvE4Sum1+212], 24;
	atom.shared.add.u32 	%r64, [_ZZ9addKernelvE4Sum1+216], 30;
	atom.shared.add.u32 	%r65, [_ZZ9addKernelvE4Sum1+220], 36;
	atom.shared.add.u32 	%r66, [_ZZ9addKernelvE4Sum1+224], 42;
	atom.shared.add.u32 	%r67, [_ZZ9addKernelvE4Sum1+228], 48;
	atom.shared.add.u32 	%r68, [_ZZ9addKernelvE4Sum1+232], 54;
	atom.shared.add.u32 	%r69, [_ZZ9addKernelvE4Sum1+236], 60;
	atom.shared.add.u32 	%r70, [_ZZ9addKernelvE4Sum1+240], 7;
	atom.shared.add.u32 	%r71, [_ZZ9addKernelvE4Sum1+244], 14;
	atom.shared.add.u32 	%r72, [_ZZ9addKernelvE4Sum1+248], 21;
	atom.shared.add.u32 	%r73, [_ZZ9addKernelvE4Sum1+252], 28;
	atom.shared.add.u32 	%r74, [_ZZ9addKernelvE4Sum1+256], 35;
	atom.shared.add.u32 	%r75, [_ZZ9addKernelvE4Sum1+260], 42;
	atom.shared.add.u32 	%r76, [_ZZ9addKernelvE4Sum1+264], 49;
	atom.shared.add.u32 	%r77, [_ZZ9addKernelvE4Sum1+268], 56;
	atom.shared.add.u32 	%r78, [_ZZ9addKernelvE4Sum1+272], 63;
	atom.shared.add.u32 	%r79, [_ZZ9addKernelvE4Sum1+276], 70;
	atom.shared.add.u32 	%r80, [_ZZ9addKernelvE4Sum1+280], 8;
	atom.shared.add.u32 	%r81, [_ZZ9addKernelvE4Sum1+284], 16;
	atom.shared.add.u32 	%r82, [_ZZ9addKernelvE4Sum1+288], 24;
	atom.shared.add.u32 	%r83, [_ZZ9addKernelvE4Sum1+292], 32;
	atom.shared.add.u32 	%r84, [_ZZ9addKernelvE4Sum1+296], 40;
	atom.shared.add.u32 	%r85, [_ZZ9addKernelvE4Sum1+300], 48;
	atom.shared.add.u32 	%r86, [_ZZ9addKernelvE4Sum1+304], 56;
	atom.shared.add.u32 	%r87, [_ZZ9addKernelvE4Sum1+308], 64;
	atom.shared.add.u32 	%r88, [_ZZ9addKernelvE4Sum1+312], 72;
	atom.shared.add.u32 	%r89, [_ZZ9addKernelvE4Sum1+316], 80;
	atom.shared.add.u32 	%r90, [_ZZ9addKernelvE4Sum1+320], 9;
	atom.shared.add.u32 	%r91, [_ZZ9addKernelvE4Sum1+324], 18;
	atom.shared.add.u32 	%r92, [_ZZ9addKernelvE4Sum1+328], 27;
	atom.shared.add.u32 	%r93, [_ZZ9addKernelvE4Sum1+332], 36;
	atom.shared.add.u32 	%r94, [_ZZ9addKernelvE4Sum1+336], 45;
	atom.shared.add.u32 	%r95, [_ZZ9addKernelvE4Sum1+340], 54;
	atom.shared.add.u32 	%r96, [_ZZ9addKernelvE4Sum1+344], 63;
	atom.shared.add.u32 	%r97, [_ZZ9addKernelvE4Sum1+348], 72;
	atom.shared.add.u32 	%r98, [_ZZ9addKernelvE4Sum1+352], 81;
	atom.shared.add.u32 	%r99, [_ZZ9addKernelvE4Sum1+356], 90;
	atom.shared.add.u32 	%r100, [_ZZ9addKernelvE4Sum1+360], 10;
	atom.shared.add.u32 	%r101, [_ZZ9addKernelvE4Sum1+364], 20;
	atom.shared.add.u32 	%r102, [_ZZ9addKernelvE4Sum1+368], 30;
	atom.shared.add.u32 	%r103, [_ZZ9addKernelvE4Sum1+372], 40;
	atom.shared.add.u32 	%r104, [_ZZ9addKernelvE4Sum1+376], 50;
	atom.shared.add.u32 	%r105, [_ZZ9addKernelvE4Sum1+380], 60;
	atom.shared.add.u32 	%r106, [_ZZ9addKernelvE4Sum1+384], 70;
	atom.shared.add.u32 	%r107, [_ZZ9addKernelvE4Sum1+388], 80;
	atom.shared.add.u32 	%r108, [_ZZ9addKernelvE4Sum1+392], 90;
	atom.shared.add.u32 	%r109, [_ZZ9addKernelvE4Sum1+396], 100;
	bar.sync 	0;
	@%p2 bra 	$L__BB0_5;
	add.u64 	%rd2, %SP, 0;
	add.u64 	%rd1, %SPL, 0;
	mov.b32 	%r173, 40;
	mov.u64 	%rd3, $str;
$L__BB0_4:
	mov.u32 	%r111, _ZZ9addKernelvE4Sum1;
	add.s32 	%r112, %r111, %r173;
	ld.shared.u32 	%r113, [%r112+-40];
	st.local.u32 	[%rd1], %r113;
	cvta.global.u64 	%rd4, %rd3;
	{ // callseq 0, 0
	.param .b64 param0;
	st.param.b64 	[param0], %rd4;
	.param .b64 param1;
	st.param.b64 	[param1], %rd2;
	.param .b32 retval0;
	call.uni (retval0), 
	vprintf, 
	(
	param0, 
	param1
	);
	ld.param.b32 	%r114, [retval0];
	} // callseq 0
	ld.shared.u32 	%r116, [%r112+-36];
	st.local.u32 	[%rd1], %r116;
	{ // callseq 1, 0
	.param .b64 param0;
	st.param.b64 	[param0], %rd4;
	.param .b64 param1;
	st.param.b64 	[param1], %rd2;
	.param .b32 retval0;
	call.uni (retval0), 
	vprintf, 
	(
	param0, 
	param1
	);
	ld.param.b32 	%r117, [retval0];
	} // callseq 1
	ld.shared.u32 	%r119, [%r112+-32];
	st.local.u32 	[%rd1], %r119;
	{ // callseq 2, 0
	.param .b64 param0;
	st.param.b64 	[param0], %rd4;
	.param .b64 param1;
	st.param.b64 	[param1], %rd2;
	.param .b32 retval0;
	call.uni (retval0), 
	vprintf, 
	(
	param0, 
	param1
	);
	ld.param.b32 	%r120, [retval0];
	} // callseq 2
	ld.shared.u32 	%r122, [%r112+-28];
	st.local.u32 	[%rd1], %r122;
	{ // callseq 3, 0
	.param .b64 param0;
	st.param.b64 	[param0], %rd4;
	.param .b64 param1;
	st.param.b64 	[param1], %rd2;
	.param .b32 retval0;
	call.uni (retval0), 
	vprintf, 
	(
	param0, 
	param1
	);
	ld.param.b32 	%r123, [retval0];
	} // callseq 3
	ld.shared.u32 	%r125, [%r112+-24];
	st.local.u32 	[%rd1], %r125;
	{ // callseq 4, 0
	.param .b64 param0;
	st.param.b64 	[param0], %rd4;
	.param .b64 param1;
	st.param.b64 	[param1], %rd2;
	.param .b32 retval0;
	call.uni (retval0), 
	vprintf, 
	(
	param0, 
	param1
	);
	ld.param.b32 	%r126, [retval0];
	} // callseq 4
	ld.shared.u32 	%r128, [%r112+-20];
	st.local.u32 	[%rd1], %r128;
	{ // callseq 5, 0
	.param .b64 param0;
	st.param.b64 	[param0], %rd4;
	.param .b64 param1;
	st.param.b64 	[param1], %rd2;
	.param .b32 retval0;
	call.uni (retval0), 
	vprintf, 
	(
	param0, 
	param1
	);
	ld.param.b32 	%r129, [retval0];
	} // callseq 5
	ld.shared.u32 	%r131, [%r112+-16];
	st.local.u32 	[%rd1], %r131;
	{ // callseq 6, 0
	.param .b64 param0;
	st.param.b64 	[param0], %rd4;
	.param .b64 param1;
	st.param.b64 	[param1], %rd2;
	.param .b32 retval0;
	call.uni (retval0), 
	vprintf, 
	(
	param0, 
	param1
	);
	ld.param.b32 	%r132, [retval0];
	} // callseq 6
	ld.shared.u32 	%r134, [%r112+-12];
	st.local.u32 	[%rd1], %r134;
	{ // callseq 7, 0
	.param .b64 param0;
	st.param.b64 	[param0], %rd4;
	.param .b64 param1;
	st.param.b64 	[param1], %rd2;
	.param .b32 retval0;
	call.uni (retval0), 
	vprintf, 
	(
	param0, 
	param1
	);
	ld.param.b32 	%r135, [retval0];
	} // callseq 7
	ld.shared.u32 	%r137, [%r112+-8];
	st.local.u32 	[%rd1], %r137;
	{ // callseq 8, 0
	.param .b64 param0;
	st.param.b64 	[param0], %rd4;
	.param .b64 param1;
	st.param.b64 	[param1], %rd2;
	.param .b32 retval0;
	call.uni (retval0), 
	vprintf, 
	(
	param0, 
	param1
	);
	ld.param.b32 	%r138, [retval0];
	} // callseq 8
	ld.shared.u32 	%r140, [%r112+-4];
	st.local.u32 	[%rd1], %r140;
	{ // callseq 9, 0
	.param .b64 param0;
	st.param.b64 	[param0], %rd4;
	.param .b64 param1;
	st.param.b64 	[param1], %rd2;
	.param .b32 retval0;
	call.uni (retval0), 
	vprintf, 
	(
	param0, 
	param1
	);
	ld.param.b32 	%r141, [retval0];
	} // callseq 9
	ld.shared.u32 	%r143, [%r112];
	st.local.u32 	[%rd1], %r143;
	{ // callseq 10, 0
	.param .b64 param0;
	st.param.b64 	[param0], %rd4;
	.param .b64 param1;
	st.param.b64 	[param1], %rd2;
	.param .b32 retval0;
	call.uni (retval0), 
	vprintf, 
	(
	param0, 
	param1
	);
	ld.param.b32 	%r144, [retval0];
	} // callseq 10
	ld.shared.u32 	%r146, [%r112+4];
	st.local.u32 	[%rd1], %r146;
	{ // callseq 11, 0
	.param .b64 param0;
	st.param.b64 	[param0], %rd4;
	.param .b64 param1;
	st.param.b64 	[param1], %rd2;
	.param .b32 retval0;
	call.uni (retval0), 
	vprintf, 
	(
	param0, 
	param1
	);
	ld.param.b32 	%r147, [retval0];
	} // callseq 11
	ld.shared.u32 	%r149, [%r112+8];
	st.local.u32 	[%rd1], %r149;
	{ // callseq 12, 0
	.param .b64 param0;
	st.param.b64 	[param0], %rd4;
	.param .b64 param1;
	st.param.b64 	[param1], %rd2;
	.param .b32 retval0;
	call.uni (retval0), 
	vprintf, 
	(
	param0, 
	param1
	);
	ld.param.b32 	%r150, [retval0];
	} // callseq 12
	ld.shared.u32 	%r152, [%r112+12];
	st.local.u32 	[%rd1], %r152;
	{ // callseq 13, 0
	.param .b64 param0;
	st.param.b64 	[param0], %rd4;
	.param .b64 param1;
	st.param.b64 	[param1], %rd2;
	.param .b32 retval0;
	call.uni (retval0), 
	vprintf, 
	(
	param0, 
	param1
	);
	ld.param.b32 	%r153, [retval0];
	} // callseq 13
	ld.shared.u32 	%r155, [%r112+16];
	st.local.u32 	[%rd1], %r155;
	{ // callseq 14, 0
	.param .b64 param0;
	st.param.b64 	[param0], %rd4;
	.param .b64 param1;
	st.param.b64 	[param1], %rd2;
	.param .b32 retval0;
	call.uni (retval0), 
	vprintf, 
	(
	param0, 
	param1
	);
	ld.param.b32 	%r156, [retval0];
	} // callseq 14
	ld.shared.u32 	%r158, [%r112+20];
	st.local.u32 	[%rd1], %r158;
	{ // callseq 15, 0
	.param .b64 param0;
	st.param.b64 	[param0], %rd4;
	.param .b64 param1;
	st.param.b64 	[param1], %rd2;
	.param .b32 retval0;
	call.uni (retval0), 
	vprintf, 
	(
	param0, 
	param1
	);
	ld.param.b32 	%r159, [retval0];
	} // callseq 15
	ld.shared.u32 	%r161, [%r112+24];
	st.local.u32 	[%rd1], %r161;
	{ // callseq 16, 0
	.param .b64 param0;
	st.param.b64 	[param0], %rd4;
	.param .b64 param1;
	st.param.b64 	[param1], %rd2;
	.param .b32 retval0;
	call.uni (retval0), 
	vprintf, 
	(
	param0, 
	param1
	);
	ld.param.b32 	%r162, [retval0];
	} // callseq 16
	ld.shared.u32 	%r164, [%r112+28];
	st.local.u32 	[%rd1], %r164;
	{ // callseq 17, 0
	.param .b64 param0;
	st.param.b64 	[param0], %rd4;
	.param .b64 param1;
	st.param.b64 	[param1], %rd2;
	.param .b32 retval0;
	call.uni (retval0), 
	vprintf, 
	(
	param0, 
	param1
	);
	ld.param.b32 	%r165, [retval0];
	} // callseq 17
	ld.shared.u32 	%r167, [%r112+32];
	st.local.u32 	[%rd1], %r167;
	{ // callseq 18, 0
	.param .b64 param0;
	st.param.b64 	[param0], %rd4;
	.param .b64 param1;
	st.param.b64 	[param1], %rd2;
	.param .b32 retval0;
	call.uni (retval0), 
	vprintf, 
	(
	param0, 
	param1
	);
	ld.param.b32 	%r168, [retval0];
	} // callseq 18
	ld.shared.u32 	%r170, [%r112+36];
	st.local.u32 	[%rd1], %r170;
	{ // callseq 19, 0
	.param .b64 param0;
	st.param.b64 	[param0], %rd4;
	.param .b64 param1;
	st.param.b64 	[param1], %rd2;
	.param .b32 retval0;
	call.uni (retval0), 
	vprintf, 
	(
	param0, 
	param1
	);
	ld.param.b32 	%r171, [retval0];
	} // callseq 19
	add.s32 	%r173, %r173, 80;
	setp.ne.s32 	%p3, %r173, 440;
	@%p3 bra 	$L__BB0_4;
$L__BB0_5:
	ret;

}


// ===== COMPILED SASS (sm_100) =====

	.target	sm_100

	.elftype	@"ET_EXEC"


//--------------------- .note.nv.tkinfo           --------------------------
	.section	.note.nv.tkinfo,"",@"SHT_NOTE"
	.sectionflags	@"SHF_NOTE_NV_TKINFO"
	.tkinfo
        /*0018*/ 	.word	0x00000002
        /*0030*/ 	.string	""
        /*0030*/ 	.string	"ptxas"
        /*0030*/ 	.string	"Cuda compilation tools, release 13.0, V13.0.88"
        /*0030*/ 	.string	"Build cuda_13.0.r13.0/compiler.36424714_0"
        /*0030*/ 	.string	"-arch sm_100 -m 64 "



//--------------------- .note.nv.cuinfo           --------------------------
	.section	.note.nv.cuinfo,"",@"SHT_NOTE"
	.sectionflags	@"SHF_NOTE_NV_CUINFO"
        /*0018*/ 	.short	0x0002
        /*001a*/ 	.short	0x0064
        /*001c*/ 	.short	0x0082
	.zero		2


//--------------------- .nv.info                  --------------------------
	.section	.nv.info,"",@"SHT_CUDA_INFO"
	.align	4


	//----- nvinfo : EIATTR_REGCOUNT
	.align		4
        /*0000*/ 	.byte	0x04, 0x2f
        /*0002*/ 	.short	(.L_2 - .L_1)
	.align		4
.L_1:
        /*0004*/ 	.word	index@(_Z9addKernelv)
        /*0008*/ 	.word	0x00000020


	//----- nvinfo : EIATTR_FRAME_SIZE
	.align		4
.L_2:
        /*000c*/ 	.byte	0x04, 0x11
        /*000e*/ 	.short	(.L_4 - .L_3)
	.align		4
.L_3:
        /*0010*/ 	.word	index@(_Z9addKernelv)
        /*0014*/ 	.word	0x00000008


	//----- nvinfo : EIATTR_MIN_STACK_SIZE
	.align		4
.L_4:
        /*0018*/ 	.byte	0x04, 0x12
        /*001a*/ 	.short	(.L_6 - .L_5)
	.align		4
.L_5:
        /*001c*/ 	.word	index@(_Z9addKernelv)
        /*0020*/ 	.word	0x00000008
.L_6:


//--------------------- .nv.compat                --------------------------
	.section	.nv.compat,"",@"SHT_CUDA_COMPAT_INFO"
	.align	4
        /*0000*/ 	.byte	0x02, 0x09, 0x00, 0x00, 0x02, 0x02, 0x01, 0x00, 0x02, 0x05, 0x05, 0x00, 0x03, 0x07, 0x01, 0x01
        /*0010*/ 	.byte	0x02, 0x03, 0x00, 0x00, 0x02, 0x06, 0x01, 0x00, 0x04, 0x0b, 0x08, 0x00, 0x09, 0x00, 0x00, 0x00
        /*0020*/ 	.byte	0x00, 0x00, 0x00, 0x00


//--------------------- .nv.info._Z9addKernelv    --------------------------
	.section	.nv.info._Z9addKernelv,"",@"SHT_CUDA_INFO"
	.sectionflags	@""
	.align	4


	//----- nvinfo : EIATTR_CUDA_API_VERSION
	.align		4
        /*0000*/ 	.byte	0x04, 0x37
        /*0002*/ 	.short	(.L_8 - .L_7)
.L_7:
        /*0004*/ 	.word	0x00000082


	//----- nvinfo : EIATTR_SPARSE_MMA_MASK
	.align		4
.L_8:
        /*0008*/ 	.byte	0x03, 0x50
        /*000a*/ 	.short	0x0000


	//----- nvinfo : EIATTR_MAXREG_COUNT
	.align		4
        /*000c*/ 	.byte	0x03, 0x1b
        /*000e*/ 	.short	0x00ff


	//----- nvinfo : EIATTR_NUM_BARRIERS
	.align		4
        /*0010*/ 	.byte	0x02, 0x4c
        /*0012*/ 	.byte	0x01
	.zero		1


	//----- nvinfo : EIATTR_EXTERNS
	.align		4
        /*0014*/ 	.byte	0x04, 0x0f
        /*0016*/ 	.short	(.L_10 - .L_9)


	//   ....[0]....
	.align		4
.L_9:
        /*0018*/ 	.word	index@(vprintf)


	//----- nvinfo : EIATTR_MERCURY_ISA_VERSION
	.align		4
.L_10:
        /*001c*/ 	.byte	0x03, 0x5f
        /*001e*/ 	.short	0x0101


	//----- nvinfo : EIATTR_INT_WARP_WIDE_INSTR_OFFSETS
	.align		4
        /*0020*/ 	.byte	0x04, 0x31
        /*0022*/ 	.short	(.L_12 - .L_11)


	//   ....[0]....
.L_11:
        /*0024*/ 	.word	0x000002b0


	//----- nvinfo : EIATTR_VRC_CTA_INIT_COUNT
	.align		4
.L_12:
        /*0028*/ 	.byte	0x02, 0x4a
	.zero		1
	.zero		1


	//----- nvinfo : EIATTR_SYSCALL_OFFSETS
	.align		4
        /*002c*/ 	.byte	0x04, 0x46
        /*002e*/ 	.short	(.L_14 - .L_13)


	//   ....[0]....
.L_13:
        /*0030*/ 	.word	0x00000d20


	//   ....[1]....
        /*0034*/ 	.word	0x00000dc0


	//   ....[2]....
        /*0038*/ 	.word	0x00000e60


	//   ....[3]....
        /*003c*/ 	.word	0x00000f00


	//   ....[4]....
        /*0040*/ 	.word	0x00000fa0


	//   ....[5]....
        /*0044*/ 	.word	0x00001040


	//   ....[6]....
        /*0048*/ 	.word	0x000010e0


	//   ....[7]....
        /*004c*/ 	.word	0x00001180


	//   ....[8]....
        /*0050*/ 	.word	0x00001220


	//   ....[9]....
        /*0054*/ 	.word	0x000012c0


	//   ....[10]....
        /*0058*/ 	.word	0x00001360


	//   ....[11]....
        /*005c*/ 	.word	0x00001400


	//   ....[12]....
        /*0060*/ 	.word	0x000014a0


	//   ....[13]....
        /*0064*/ 	.word	0x00001540


	//   ....[14]....
        /*0068*/ 	.word	0x000015e0


	//   ....[15]....
        /*006c*/ 	.word	0x00001680


	//   ....[16]....
        /*0070*/ 	.word	0x00001720


	//   ....[17]....
        /*0074*/ 	.word	0x000017c0


	//   ....[18]....
        /*0078*/ 	.word	0x00001860


	//   ....[19]....
        /*007c*/ 	.word	0x00001900


	//----- nvinfo : EIATTR_EXIT_INSTR_OFFSETS
	.align		4
.L_14:
        /*0080*/ 	.byte	0x04, 0x1c
        /*0082*/ 	.short	(.L_16 - .L_15)


	//   ....[0]....
.L_15:
        /*0084*/ 	.word	0x00000bf0


	//   ....[1]....
        /*0088*/ 	.word	0x00001930


	//----- nvinfo : EIATTR_CRS_STACK_SIZE
	.align		4
.L_16:
        /*008c*/ 	.byte	0x04, 0x1e
        /*008e*/ 	.short	(.L_18 - .L_17)
.L_17:
        /*0090*/ 	.word	0x00000000


	//----- nvinfo : EIATTR_SW_WAR
	.align		4
.L_18:
        /*0094*/ 	.byte	0x04, 0x36
        /*0096*/ 	.short	(.L_20 - .L_19)
.L_19:
        /*0098*/ 	.word	0x00000008
.L_20:


//--------------------- .nv.callgraph             --------------------------
	.section	.nv.callgraph,"",@"SHT_CUDA_CALLGRAPH"
	.align	4
	.sectionentsize	8
	.align		4
        /*0000*/ 	.word	0x00000000
	.align		4
        /*0004*/ 	.word	0xffffffff
	.align		4
        /*0008*/ 	.word	index@(_Z9addKernelv)
	.align		4
        /*000c*/ 	.word	index@(vprintf)
	.align		4
        /*0010*/ 	.word	0x00000000
	.align		4
        /*0014*/ 	.word	0xfffffffe
	.align		4
        /*0018*/ 	.word	0x00000000
	.align		4
        /*001c*/ 	.word	0xfffffffd
	.align		4
        /*0020*/ 	.word	0x00000000
	.align		4
        /*0024*/ 	.word	0xfffffffc


//--------------------- .nv.constant4             --------------------------
	.section	.nv.constant4,"a",@progbits
	.align	8
	.align		8
.nv.constant4:
        /*0000*/ 	.dword	vprintf
	.align		8
        /*0008*/ 	.dword	$str


//--------------------- .text._Z9addKernelv       --------------------------
	.section	.text._Z9addKernelv,"ax",@progbits
	.align	128
        .global         _Z9addKernelv
        .type           _Z9addKernelv,@function
        .size           _Z9addKernelv,(.L_x_24 - _Z9addKernelv)
        .other          _Z9addKernelv,@"STO_CUDA_ENTRY STV_DEFAULT"
_Z9addKernelv:
.text._Z9addKernelv:
[----:B------:R-:W0:Y:S01]  /*0000*/  LDC R1, c[0x0][0x37c] ;  /* 0x0000df00ff017b82 */ /* 0x000e220000000800 */
[----:B------:R-:W1:Y:S01]  /*0010*/  S2R R0, SR_TID.X ;  /* 0x0000000000007919 */ /* 0x000e620000002100 */
[----:B------:R-:W2:Y:S01]  /*0020*/  LDCU UR4, c[0x0][0x2f8] ;  /* 0x00005f00ff0477ac */ /* 0x000ea20008000800 */
[----:B0-----:R-:W-:Y:S01]  /*0030*/  IADD3 R1, PT, PT, R1, -0x8, RZ ;  /* 0xfffffff801017810 */ /* 0x001fe20007ffe0ff */
[----:B------:R-:W-:Y:S01]  /*0040*/  BSSY.RECONVERGENT B0, `(.L_x_0) ;  /* 0x0000024000007945 */ /* 0x000fe20003800200 */
[----:B------:R-:W1:Y:S01]  /*0050*/  S2R R3, SR_TID.Y ;  /* 0x0000000000037919 */ /* 0x000e620000002200 */
[----:B------:R-:W0:Y:S01]  /*0060*/  LDCU UR5, c[0x0][0x2fc] ;  /* 0x00005f80ff0577ac */ /* 0x000e220008000800 */
[----:B------:R-:W3:Y:S01]  /*0070*/  S2R R2, SR_LANEID ;  /* 0x0000000000027919 */ /* 0x000ee20000000000 */
[----:B--2---:R-:W-:-:S05]  /*0080*/  IADD3 R19, P1, PT, R1, UR4, RZ ;  /* 0x0000000401137c10 */ /* 0x004fca000ff3e0ff */
[----:B0-----:R-:W-:Y:S01]  /*0090*/  IMAD.X R18, RZ, RZ, UR5, P1 ;  /* 0x00000005ff127e24 */ /* 0x001fe200088e06ff */
[----:B-1----:R-:W-:-:S13]  /*00a0*/  LOP3.LUT P0, RZ, R0, R3, RZ, 0xfc, !PT ;  /* 0x0000000300ff7212 */ /* 0x002fda000780fcff */
[----:B---3--:R-:W-:Y:S05]  /*00b0*/  @P0 BRA `(.L_x_1) ;  /* 0x0000000000700947 */ /* 0x008fea0003800000 */
[----:B------:R-:W0:Y:S01]  /*00c0*/  S2UR UR5, SR_CgaCtaId ;  /* 0x00000000000579c3 */ /* 0x000e220000008800 */
[----:B------:R-:W-:Y:S02]  /*00d0*/  UMOV UR4, 0x400 ;  /* 0x0000040000047882 */ /* 0x000fe40000000000 */
[----:B0-----:R-:W-:-:S09]  /*00e0*/  ULEA UR4, UR5, UR4, 0x18 ;  /* 0x0000000405047291 */ /* 0x001fd2000f8ec0ff */
[----:B------:R-:W-:Y:S04]  /*00f0*/  STS.128 [UR4], RZ ;  /* 0x000000ffff007988 */ /* 0x000fe80008000c04 */
[----:B------:R-:W-:Y:S04]  /*0100*/  STS.128 [UR4+0x10], RZ ;  /* 0x000010ffff007988 */ /* 0x000fe80008000c04 */
        /* <DEDUP_REMOVED lines=22> */
[----:B------:R-:W-:Y:S01]  /*0270*/  STS.128 [UR4+0x180], RZ ;  /* 0x000180ffff007988 */ /* 0x000fe20008000c04 */
.L_x_1:
[----:B------:R-:W-:Y:S05]  /*0280*/  BSYNC.RECONVERGENT B0 ;  /* 0x0000000000007941 */ /* 0x000fea0003800200 */
.L_x_0:
[----:B------:R-:W0:Y:S08]  /*0290*/  S2UR UR6, SR_CgaCtaId ;  /* 0x00000000000679c3 */ /* 0x000e300000008800 */
[----:B------:R-:W-:Y:S06]  /*02a0*/  BAR.SYNC.DEFER_BLOCKING 0x0 ;  /* 0x0000000000007b1d */ /* 0x000fec0000010000 */
[----:B------:R-:W-:Y:S01]  /*02b0*/  VOTEU.ANY UR4, UPT, PT ;  /* 0x0000000000047886 */ /* 0x000fe200038e0100 */
[----:B------:R-:W-:Y:S01]  /*02c0*/  UMOV UR5, 0x400 ;  /* 0x0000040000057882 */ /* 0x000fe20000000000 */
[----:B------:R-:W1:Y:S01]  /*02d0*/  POPC R0, UR4 ;  /* 0x0000000400007d09 */ /* 0x000e620008000000 */
[----:B------:R-:W-:-:S06]  /*02e0*/  UFLO.U32 UR4, UR4 ;  /* 0x00000004000472bd */ /* 0x000fcc00080e0000 */
[----:B------:R-:W-:Y:S01]  /*02f0*/  ISETP.EQ.U32.AND P1, PT, R2, UR4, PT ;  /* 0x0000000402007c0c */ /* 0x000fe2000bf22070 */
[----:B0-----:R-:W-:Y:S01]  /*0300*/  ULEA UR5, UR6, UR5, 0x18 ;  /* 0x0000000506057291 */ /* 0x001fe2000f8ec0ff */
[C---:B-1----:R-:W-:Y:S01]  /*0310*/  SHF.L.U32 R11, R0.reuse, 0x1, RZ ;  /* 0x00000001000b7819 */ /* 0x042fe200000006ff */
[C---:B------:R-:W-:Y:S01]  /*0320*/  IMAD R16, R0.reuse, 0x3, RZ ;  /* 0x0000000300107824 */ /* 0x040fe200078e02ff */
[C---:B------:R-:W-:Y:S01]  /*0330*/  SHF.L.U32 R2, R0.reuse, 0x3, RZ ;  /* 0x0000000300027819 */ /* 0x040fe200000006ff */
[C---:B------:R-:W-:Y:S01]  /*0340*/  IMAD.SHL.U32 R22, R0.reuse, 0x4, RZ ;  /* 0x0000000400167824 */ /* 0x040fe200078e00ff */
[C---:B------:R-:W-:Y:S01]  /*0350*/  SHF.L.U32 R14, R0.reuse, 0x5, RZ ;  /* 0x00000005000e7819 */ /* 0x040fe200000006ff */
[C---:B------:R-:W-:Y:S02]  /*0360*/  IMAD R25, R0.reuse, 0x5, RZ ;  /* 0x0000000500197824 */ /* 0x040fe400078e02ff */
[C---:B------:R-:W-:Y:S01]  /*0370*/  IMAD R20, R0.reuse, 0x6, RZ ;  /* 0x0000000600147824 */ /* 0x040fe200078e02ff */
[----:B------:R-:W-:Y:S01]  /*0380*/  ATOMS.POPC.INC.32 RZ, [UR5] ;  /* 0x00000000ffff7f8c */ /* 0x000fe2000d800005 */
[----:B------:R-:W-:-:S02]  /*0390*/  IMAD R5, R0, 0x7, RZ ;  /* 0x0000000700057824 */ /* 0x000fc400078e02ff */
[C---:B------:R-:W-:Y:S01]  /*03a0*/  IMAD R3, R0.reuse, 0x9, RZ ;  /* 0x0000000900037824 */ /* 0x040fe200078e02ff */
[----:B------:R-:W-:Y:S01]  /*03b0*/  @P1 ATOMS.ADD RZ, [UR5+0x4], R11 ;  /* 0x0000040bffff198c */ /* 0x000fe20008000005 */
[C---:B------:R-:W-:Y:S02]  /*03c0*/  IMAD R4, R0.reuse, 0xa, RZ ;  /* 0x0000000a00047824 */ /* 0x040fe400078e02ff */
[C---:B------:R-:W-:Y:S01]  /*03d0*/  IMAD R21, R0.reuse, 0xc, RZ ;  /* 0x0000000c00157824 */ /* 0x040fe200078e02ff */
[----:B------:R-:W-:Y:S01]  /*03e0*/  @P1 ATOMS.ADD RZ, [UR5+0x8], R16 ;  /* 0x00000810ffff198c */ /* 0x000fe20008000005 */
[C---:B------:R-:W-:Y:S02]  /*03f0*/  IMAD R6, R0.reuse, 0xe, RZ ;  /* 0x0000000e00067824 */ /* 0x040fe400078e02ff */
[C---:B------:R-:W-:Y:S01]  /*0400*/  IMAD.SHL.U32 R7, R0.reuse, 0x10, RZ ;  /* 0x0000001000077824 */ /* 0x040fe200078e00ff */
[----:B------:R-:W-:Y:S01]  /*0410*/  @P1 ATOMS.ADD RZ, [UR5+0xc], R22 ;  /* 0x00000c16ffff198c */ /* 0x000fe20008000005 */
[----:B------:R-:W-:-:S02]  /*0420*/  IMAD R8, R0, 0x12, RZ ;  /* 0x0000001200087824 */ /* 0x000fc400078e02ff */
[C---:B------:R-:W-:Y:S01]  /*0430*/  IMAD R9, R0.reuse, 0x14, RZ ;  /* 0x0000001400097824 */ /* 0x040fe200078e02ff */
[----:B------:R-:W-:Y:S01]  /*0440*/  @P1 ATOMS.ADD RZ, [UR5+0x10], R25 ;  /* 0x00001019ffff198c */ /* 0x000fe20008000005 */
[C---:B------:R-:W-:Y:S02]  /*0450*/  IMAD R26, R0.reuse, 0xf, RZ ;  /* 0x0000000f001a7824 */ /* 0x040fe400078e02ff */
[C---:B------:R-:W-:Y:S01]  /*0460*/  IMAD R10, R0.reuse, 0x15, RZ ;  /* 0x00000015000a7824 */ /* 0x040fe200078e02ff */
[----:B------:R-:W-:Y:S01]  /*0470*/  @P1 ATOMS.ADD RZ, [UR5+0x14], R20 ;  /* 0x00001414ffff198c */ /* 0x000fe20008000005 */
[C---:B------:R-:W-:Y:S02]  /*0480*/  IMAD R12, R0.reuse, 0x1b, RZ ;  /* 0x0000001b000c7824 */ /* 0x040fe400078e02ff */
[C---:B------:R-:W-:Y:S01]  /*0490*/  IMAD R13, R0.reuse, 0x1e, RZ ;  /* 0x0000001e000d7824 */ /* 0x040fe200078e02ff */
        /* <DEDUP_REMOVED lines=10> */
[----:B------:R-:W-:-:S03]  /*0540*/  IMAD R27, R0, 0x30, RZ ;  /* 0x00000030001b7824 */ /* 0x000fc600078e02ff */
[----:B------:R0:W-:Y:S04]  /*0550*/  @P1 ATOMS.ADD RZ, [UR5+0x28], R11 ;  /* 0x0000280bffff198c */ /* 0x0001e80008000005 */
[----:B------:R-:W-:Y:S04]  /*0560*/  @P1 ATOMS.ADD RZ, [UR5+0x2c], R22 ;  /* 0x00002c16ffff198c */ /* 0x000fe80008000005 */
[----:B------:R-:W-:Y:S01]  /*0570*/  @P1 ATOMS.ADD RZ, [UR5+0x30], R20 ;  /* 0x00003014ffff198c */ /* 0x000fe20008000005 */
[----:B0-----:R-:W-:-:S03]  /*0580*/  IMAD R11, R0, 0x18, RZ ;  /* 0x00000018000b7824 */ /* 0x001fc600078e02ff */
[----:B------:R-:W-:Y:S04]  /*0590*/  @P1 ATOMS.ADD RZ, [UR5+0x34], R2 ;  /* 0x00003402ffff198c */ /* 0x000fe80008000005 */
[----:B------:R-:W-:Y:S04]  /*05a0*/  @P1 ATOMS.ADD RZ, [UR5+0x38], R4 ;  /* 0x00003804ffff198c */ /* 0x000fe80008000005 */
[----:B------:R-:W-:Y:S04]  /*05b0*/  @P1 ATOMS.ADD RZ, [UR5+0x3c], R21 ;  /* 0x00003c15ffff198c */ /* 0x000fe80008000005 */
[----:B------:R-:W-:Y:S04]  /*05c0*/  @P1 ATOMS.ADD RZ, [UR5+0x40], R6 ;  /* 0x00004006ffff198c */ /* 0x000fe80008000005 */
[----:B------:R-:W-:Y:S04]  /*05d0*/  @P1 ATOMS.ADD RZ, [UR5+0x44], R7 ;  /* 0x00004407ffff198c */ /* 0x000fe80008000005 */
[----:B------:R-:W-:Y:S04]  /*05e0*/  @P1 ATOMS.ADD RZ, [UR5+0x48], R8 ;  /* 0x00004808ffff198c */ /* 0x000fe80008000005 */
[----:B------:R-:W-:Y:S04]  /*05f0*/  @P1 ATOMS.ADD RZ, [UR5+0x4c], R9 ;  /* 0x00004c09ffff198c */ /* 0x000fe80008000005 */
        /* <DEDUP_REMOVED lines=24> */
[----:B------:R1:W-:Y:S01]  /*0780*/  @P1 ATOMS.ADD RZ, [UR5+0xa8], R26 ;  /* 0x0000a81affff198c */ /* 0x0003e20008000005 */
[----:B0-----:R-:W-:-:S03]  /*0790*/  IMAD R25, R0, 0x3c, RZ ;  /* 0x0000003c00197824 */ /* 0x001fc600078e02ff */
[----:B------:R-:W-:Y:S04]  /*07a0*/  @P1 ATOMS.ADD RZ, [UR5+0xac], R9 ;  /* 0x0000ac09ffff198c */ /* 0x000fe80008000005 */
[----:B------:R0:W-:Y:S01]  /*07b0*/  @P1 ATOMS.ADD RZ, [UR5+0xb0], R28 ;  /* 0x0000b01cffff198c */ /* 0x0001e20008000005 */
[----:B-1----:R-:W-:-:S03]  /*07c0*/  IMAD R26, R0, 0x36, RZ ;  /* 0x00000036001a7824 */ /* 0x002fc600078e02ff */
[----:B------:R-:W-:Y:S04]  /*07d0*/  @P1 ATOMS.ADD RZ, [UR5+0xb4], R13 ;  /* 0x0000b40dffff198c */ /* 0x000fe80008000005 */
[----:B------:R-:W-:Y:S01]  /*07e0*/  @P1 ATOMS.ADD RZ, [UR5+0xb8], R23 ;  /* 0x0000b817ffff198c */ /* 0x000fe20008000005 */
[----:B0-----:R-:W-:-:S03]  /*07f0*/  IMAD R28, R0, 0x38, RZ ;  /* 0x00000038001c7824 */ /* 0x001fc600078e02ff */
[----:B------:R-:W-:Y:S04]  /*0800*/  @P1 ATOMS.ADD RZ, [UR5+0xbc], R17 ;  /* 0x0000bc11ffff198c */ /* 0x000fe80008000005 */
[----:B------:R-:W-:Y:S04]  /*0810*/  @P1 ATOMS.ADD RZ, [UR5+0xc0], R22 ;  /* 0x0000c016ffff198c */ /* 0x000fe80008000005 */
[----:B------:R-:W-:Y:S04]  /*0820*/  @P1 ATOMS.ADD RZ, [UR5+0xc4], R24 ;  /* 0x0000c418ffff198c */ /* 0x000fe80008000005 */
[----:B------:R0:W-:Y:S04]  /*0830*/  @P1 ATOMS.ADD RZ, [UR5+0xc8], R20 ;  /* 0x0000c814ffff198c */ /* 0x0001e80008000005 */
[----:B------:R1:W-:Y:S04]  /*0840*/  @P1 ATOMS.ADD RZ, [UR5+0xcc], R21 ;  /* 0x0000cc15ffff198c */ /* 0x0003e80008000005 */
[----:B------:R-:W-:Y:S01]  /*0850*/  @P1 ATOMS.ADD RZ, [UR5+0xd0], R8 ;  /* 0x0000d008ffff198c */ /* 0x000fe20008000005 */
[----:B0-----:R-:W-:-:S03]  /*0860*/  IMAD R20, R0, 0x46, RZ ;  /* 0x0000004600147824 */ /* 0x001fc600078e02ff */
[----:B------:R-:W-:Y:S01]  /*0870*/  @P1 ATOMS.ADD RZ, [UR5+0xd4], R11 ;  /* 0x0000d40bffff198c */ /* 0x000fe20008000005 */
[----:B-1----:R-:W-:-:S03]  /*0880*/  IMAD R21, R0, 0x31, RZ ;  /* 0x0000003100157824 */ /* 0x002fc600078e02ff */
[----:B------:R-:W-:Y:S04]  /*0890*/  @P1 ATOMS.ADD RZ, [UR5+0xd8], R13 ;  /* 0x0000d80dffff198c */ /* 0x000fe80008000005 */
[----:B------:R-:W-:Y:S04]  /*08a0*/  @P1 ATOMS.ADD RZ, [UR5+0xdc], R16 ;  /* 0x0000dc10ffff198c */ /* 0x000fe80008000005 */
[----:B------:R-:W-:Y:S04]  /*08b0*/  @P1 ATOMS.ADD RZ, [UR5+0xe0], R29 ;  /* 0x0000e01dffff198c */ /* 0x000fe80008000005 */
[----:B------:R-:W-:Y:S04]  /*08c0*/  @P1 ATOMS.ADD RZ, [UR5+0xe4], R27 ;  /* 0x0000e41bffff198c */ /* 0x000fe80008000005 */
[----:B------:R-:W-:Y:S04]  /*08d0*/  @P1 ATOMS.ADD RZ, [UR5+0xe8], R26 ;  /* 0x0000e81affff198c */ /* 0x000fe80008000005 */
[----:B------:R-:W-:Y:S04]  /*08e0*/  @P1 ATOMS.ADD RZ, [UR5+0xec], R25 ;  /* 0x0000ec19ffff198c */ /* 0x000fe80008000005 */
[----:B------:R0:W-:Y:S04]  /*08f0*/  @P1 ATOMS.ADD RZ, [UR5+0xf0], R5 ;  /* 0x0000f005ffff198c */ /* 0x0001e80008000005 */
[----:B------:R1:W-:Y:S04]  /*0900*/  @P1 ATOMS.ADD RZ, [UR5+0xf4], R6 ;  /* 0x0000f406ffff198c */ /* 0x0003e80008000005 */
[----:B------:R2:W-:Y:S01]  /*0910*/  @P1 ATOMS.ADD RZ, [UR5+0xf8], R10 ;  /* 0x0000f80affff198c */ /* 0x0005e20008000005 */
[----:B0-----:R-:W-:-:S03]  /*0920*/  IMAD R5, R0, 0x3f, RZ ;  /* 0x0000003f00057824 */ /* 0x001fc600078e02ff */
[----:B------:R0:W-:Y:S01]  /*0930*/  @P1 ATOMS.ADD RZ, [UR5+0xfc], R15 ;  /* 0x0000fc0fffff198c */ /* 0x0001e20008000005 */
[----:B-1----:R-:W-:-:S03]  /*0940*/  IMAD.SHL.U32 R6, R0, 0x40, RZ ;  /* 0x0000004000067824 */ /* 0x002fc600078e00ff */
[----:B------:R-:W-:Y:S01]  /*0950*/  @P1 ATOMS.ADD RZ, [UR5+0x100], R23 ;  /* 0x00010017ffff198c */ /* 0x000fe20008000005 */
[----:B--2---:R-:W-:-:S03]  /*0960*/  IMAD R10, R0, 0x48, RZ ;  /* 0x00000048000a7824 */ /* 0x004fc600078e02ff */
[----:B------:R-:W-:Y:S01]  /*0970*/  @P1 ATOMS.ADD RZ, [UR5+0x104], R29 ;  /* 0x0001041dffff198c */ /* 0x000fe20008000005 */
[----:B0-----:R-:W-:-:S03]  /*0980*/  IMAD R15, R0, 0x50, RZ ;  /* 0x00000050000f7824 */ /* 0x001fc600078e02ff */
[----:B------:R0:W-:Y:S04]  /*0990*/  @P1 ATOMS.ADD RZ, [UR5+0x108], R21 ;  /* 0x00010815ffff198c */ /* 0x0001e80008000005 */
[----:B------:R-:W-:Y:S04]  /*09a0*/  @P1 ATOMS.ADD RZ, [UR5+0x10c], R28 ;  /* 0x00010c1cffff198c */ /* 0x000fe80008000005 */
[----:B------:R-:W-:Y:S01]  /*09b0*/  @P1 ATOMS.ADD RZ, [UR5+0x110], R5 ;  /* 0x00011005ffff198c */ /* 0x000fe20008000005 */
[----:B0-----:R-:W-:-:S03]  /*09c0*/  IMAD R21, R0, 0x51, RZ ;  /* 0x0000005100157824 */ /* 0x001fc600078e02ff */
[----:B------:R-:W-:Y:S04]  /*09d0*/  @P1 ATOMS.ADD RZ, [UR5+0x114], R20 ;  /* 0x00011414ffff198c */ /* 0x000fe80008000005 */
[----:B------:R0:W-:Y:S04]  /*09e0*/  @P1 ATOMS.ADD RZ, [UR5+0x118], R2 ;  /* 0x00011802ffff198c */ /* 0x0001e80008000005 */
[----:B------:R1:W-:Y:S04]  /*09f0*/  @P1 ATOMS.ADD RZ, [UR5+0x11c], R7 ;  /* 0x00011c07ffff198c */ /* 0x0003e80008000005 */
[----:B------:R1:W-:Y:S01]  /*0a00*/  @P1 ATOMS.ADD RZ, [UR5+0x120], R11 ;  /* 0x0001200bffff198c */ /* 0x0003e20008000005 */
[----:B0-----:R-:W-:-:S02]  /*0a10*/  IMAD R2, R0, 0x5a, RZ ;  /* 0x0000005a00027824 */ /* 0x001fc400078e02ff */
[----:B------:R-:W-:Y:S01]  /*0a20*/  IMAD R0, R0, 0x64, RZ ;  /* 0x0000006400007824 */ /* 0x000fe200078e02ff */
[----:B------:R1:W-:Y:S04]  /*0a30*/  @P1 ATOMS.ADD RZ, [UR5+0x124], R14 ;  /* 0x0001240effff198c */ /* 0x0003e80008000005 */
        /* <DEDUP_REMOVED lines=25> */
[----:B------:R1:W-:Y:S01]  /*0bd0*/  @P1 ATOMS.ADD RZ, [UR5+0x18c], R0 ;  /* 0x00018c00ffff198c */ /* 0x0003e20008000005 */
[----:B------:R-:W-:Y:S06]  /*0be0*/  BAR.SYNC.DEFER_BLOCKING 0x0 ;  /* 0x0000000000007b1d */ /* 0x000fec0000010000 */
[----:B------:R-:W-:Y:S05]  /*0bf0*/  @P0 EXIT ;  /* 0x000000000000094d */ /* 0x000fea0003800000 */
[----:B-1----:R-:W-:-:S07]  /*0c00*/  HFMA2 R17, -RZ, RZ, 0, 2.384185791015625e-06 ;  /* 0x00000028ff117431 */ /* 0x002fce00000001ff */
.L_x_22:
[----:B------:R-:W0:Y:S01]  /*0c10*/  S2UR UR5, SR_CgaCtaId ;  /* 0x00000000000579c3 */ /* 0x000e220000008800 */
[----:B------:R-:W-:Y:S01]  /*0c20*/  UMOV UR4, 0x400 ;  /* 0x0000040000047882 */ /* 0x000fe20000000000 */
[----:B------:R-:W-:Y:S01]  /*0c30*/  MOV R16, 0x0 ;  /* 0x0000000000107802 */ /* 0x000fe20000000f00 */
[----:B------:R-:W1:Y:S01]  /*0c40*/  LDCU.64 UR6, c[0x4][0x8] ;  /* 0x01000100ff0677ac */ /* 0x000e620008000a00 */
[----:B------:R-:W-:Y:S01]  /*0c50*/  IMAD.MOV.U32 R6, RZ, RZ, R19 ;  /* 0x000000ffff067224 */ /* 0x000fe200078e0013 */
[----:B------:R-:W-:-:S03]  /*0c60*/  MOV R7, R18 ;  /* 0x0000001200077202 */ /* 0x000fc60000000f00 */
[----:B------:R2:W3:Y:S01]  /*0c70*/  LDC.64 R8, c[0x4][R16] ;  /* 0x0100000010087b82 */ /* 0x0004e20000000a00 */
[----:B-1----:R-:W-:Y:S01]  /*0c80*/  IMAD.U32 R4, RZ, RZ, UR6 ;  /* 0x00000006ff047e24 */ /* 0x002fe2000f8e00ff */
[----:B------:R-:W-:Y:S01]  /*0c90*/  MOV R5, UR7 ;  /* 0x0000000700057c02 */ /* 0x000fe20008000f00 */
[----:B0-----:R-:W-:-:S06]  /*0ca0*/  ULEA UR4, UR5, UR4, 0x18 ;  /* 0x0000000405047291 */ /* 0x001fcc000f8ec0ff */
[----:B------:R-:W-:-:S03]  /*0cb0*/  VIADD R2, R17, UR4 ;  /* 0x0000000411027c36 */ /* 0x000fc60008000000 */
[----:B------:R0:W1:Y:S02]  /*0cc0*/  LDS R0, [R17+UR4+-0x28] ;  /* 0xffffd80411007984 */ /* 0x0000640008000800 */
[----:B0-----:R-:W-:-:S04]  /*0cd0*/  IADD3 R17, PT, PT, R17, 0x50, RZ ;  /* 0x0000005011117810 */ /* 0x001fc80007ffe0ff */
[----:B------:R-:W-:-:S04]  /*0ce0*/  ISETP.NE.AND P0, PT, R17, 0x1b8, PT ;  /* 0x000001b81100780c */ /* 0x000fc80003f05270 */
[----:B------:R-:W-:Y:S01]  /*0cf0*/  P2R R22, PR, RZ, 0x1 ;  /* 0x00000001ff167803 */ /* 0x000fe20000000000 */
[----:B-1-3--:R2:W-:Y:S08]  /*0d00*/  STL [R1], R0 ;  /* 0x0000000001007387 */ /* 0x00a5f00000100800 */
[----:B------:R-:W-:-:S07]  /*0d10*/  LEPC R20, `(.L_x_2) ;  /* 0x000000001014794e */ /* 0x000fce0000000000 */
[----:B--2---:R-:W-:Y:S05]  /*0d20*/  CALL.ABS.NOINC R8 ;  /* 0x0000000008007343 */ /* 0x004fea0003c00000 */
.L_x_2:
[----:B------:R-:W0:Y:S01]  /*0d30*/  LDS R0, [R2+-0x24] ;  /* 0xffffdc0002007984 */ /* 0x000e220000000800 */
[----:B------:R1:W2:Y:S01]  /*0d40*/  LDC.64 R8, c[0x4][R16] ;  /* 0x0100000010087b82 */ /* 0x0002a20000000a00 */
[----:B------:R-:W3:Y:S01]  /*0d50*/  LDCU.64 UR4, c[0x4][0x8] ;  /* 0x01000100ff0477ac */ /* 0x000ee20008000a00 */
[----:B------:R-:W-:Y:S01]  /*0d60*/  IMAD.MOV.U32 R6, RZ, RZ, R19 ;  /* 0x000000ffff067224 */ /* 0x000fe200078e0013 */
[----:B------:R-:W-:Y:S01]  /*0d70*/  MOV R7, R18 ;  /* 0x0000001200077202 */ /* 0x000fe20000000f00 */
[----:B---3--:R-:W-:Y:S01]  /*0d80*/  IMAD.U32 R4, RZ, RZ, UR4 ;  /* 0x00000004ff047e24 */ /* 0x008fe2000f8e00ff */
[----:B------:R-:W-:Y:S01]  /*0d90*/  MOV R5, UR5 ;  /* 0x0000000500057c02 */ /* 0x000fe20008000f00 */
[----:B0-----:R1:W-:Y:S06]  /*0da0*/  STL [R1], R0 ;  /* 0x0000000001007387 */ /* 0x0013ec0000100800 */
[----:B------:R-:W-:-:S07]  /*0db0*/  LEPC R20, `(.L_x_3) ;  /* 0x000000001014794e */ /* 0x000fce0000000000 */
[----:B-12---:R-:W-:Y:S05]  /*0dc0*/  CALL.ABS.NOINC R8 ;  /* 0x0000000008007343 */ /* 0x006fea0003c00000 */
.L_x_3:
        /* <DEDUP_REMOVED lines=10> */
.L_x_4:
        /* <DEDUP_REMOVED lines=10> */
.L_x_5:
        /* <DEDUP_REMOVED lines=10> */
.L_x_6:
        /* <DEDUP_REMOVED lines=10> */
.L_x_7:
        /* <DEDUP_REMOVED lines=10> */
.L_x_8:
        /* <DEDUP_REMOVED lines=10> */
.L_x_9:
        /* <DEDUP_REMOVED lines=10> */
.L_x_10:
        /* <DEDUP_REMOVED lines=10> */
.L_x_11:
[----:B------:R-:W0:Y:S01]  /*12d0*/  LDS R0, [R2] ;  /* 0x0000000002007984 */ /* 0x000e220000000800 */
        /* <DEDUP_REMOVED lines=9> */
.L_x_12:
[----:B------:R-:W0:Y:S01]  /*1370*/  LDS R0, [R2+0x4] ;  /* 0x0000040002007984 */ /* 0x000e220000000800 */
        /* <DEDUP_REMOVED lines=9> */
.L_x_13:
        /* <DEDUP_REMOVED lines=10> */
.L_x_14:
        /* <DEDUP_REMOVED lines=10> */
.L_x_15:
[----:B------:R-:W0:Y:S01]  /*1550*/  LDS R0, [R2+0x10] ;  /* 0x0000100002007984 */ /* 0x000e220000000800 */
[----:B------:R1:W2:Y:S01]  /*1560*/  LDC.64 R8, c[0x4][R16] ;  /* 0x0100000010087b82 */ /* 0x0002a20000000a00 */
[----:B------:R-:W3:Y:S01]  /*1570*/  LDCU.64 UR4, c[0x4][0x8] ;  /* 0x01000100ff0477ac */ /* 0x000ee20008000a00 */
[----:B------:R-:W-:Y:S01]  /*1580*/  MOV R6, R19 ;  /* 0x0000001300067202 */ /* 0x000fe20000000f00 */
[----:B------:R-:W-:Y:S02]  /*1590*/  IMAD.MOV.U32 R7, RZ, RZ, R18 ;  /* 0x000000ffff077224 */ /* 0x000fe400078e0012 */
[----:B---3--:R-:W-:Y:S01]  /*15a0*/  IMAD.U32 R4, RZ, RZ, UR4 ;  /* 0x00000004ff047e24 */ /* 0x008fe2000f8e00ff */
[----:B------:R-:W-:Y:S01]  /*15b0*/  MOV R5, UR5 ;  /* 0x0000000500057c02 */ /* 0x000fe20008000f00 */
[----:B0-----:R1:W-:Y:S06]  /*15c0*/  STL [R1], R0 ;  /* 0x0000000001007387 */ /* 0x0013ec0000100800 */
[----:B------:R-:W-:-:S07]  /*15d0*/  LEPC R20, `(.L_x_16) ;  /* 0x000000001014794e */ /* 0x000fce0000000000 */
[----:B-12---:R-:W-:Y:S05]  /*15e0*/  CALL.ABS.NOINC R8 ;  /* 0x0000000008007343 */ /* 0x006fea0003c00000 */
.L_x_16:
[----:B------:R-:W0:Y:S01]  /*15f0*/  LDS R0, [R2+0x14] ;  /* 0x0000140002007984 */ /* 0x000e220000000800 */
[----:B------:R1:W2:Y:S01]  /*1600*/  LDC.64 R8, c[0x4][R16] ;  /* 0x0100000010087b82 */ /* 0x0002a20000000a00 */
[----:B------:R-:W3:Y:S01]  /*1610*/  LDCU.64 UR4, c[0x4][0x8] ;  /* 0x01000100ff0477ac */ /* 0x000ee20008000a00 */
[----:B------:R-:W-:Y:S01]  /*1620*/  IMAD.MOV.U32 R6, RZ, RZ, R19 ;  /* 0x000000ffff067224 */ /* 0x000fe200078e0013 */
[----:B------:R-:W-:Y:S02]  /*1630*/  MOV R7, R18 ;  /* 0x0000001200077202 */ /* 0x000fe40000000f00 */
[----:B---3--:R-:W-:Y:S02]  /*1640*/  MOV R4, UR4 ;  /* 0x0000000400047c02 */ /* 0x008fe40008000f00 */
[----:B------:R-:W-:Y:S01]  /*1650*/  MOV R5, UR5 ;  /* 0x0000000500057c02 */ /* 0x000fe20008000f00 */
[----:B0-----:R1:W-:Y:S06]  /*1660*/  STL [R1], R0 ;  /* 0x0000000001007387 */ /* 0x0013ec0000100800 */
[----:B------:R-:W-:-:S07]  /*1670*/  LEPC R20, `(.L_x_17) ;  /* 0x000000001014794e */ /* 0x000fce0000000000 */
[----:B-12---:R-:W-:Y:S05]  /*1680*/  CALL.ABS.NOINC R8 ;  /* 0x0000000008007343 */ /* 0x006fea0003c00000 */
.L_x_17:
[----:B------:R-:W0:Y:S01]  /*1690*/  LDS R0, [R2+0x18] ;  /* 0x0000180002007984 */ /* 0x000e220000000800 */
[----:B------:R1:W2:Y:S01]  /*16a0*/  LDC.64 R8, c[0x4][R16] ;  /* 0x0100000010087b82 */ /* 0x0002a20000000a00 */
[----:B------:R-:W3:Y:S01]  /*16b0*/  LDCU.64 UR4, c[0x4][0x8] ;  /* 0x01000100ff0477ac */ /* 0x000ee20008000a00 */
[----:B------:R-:W-:Y:S02]  /*16c0*/  MOV R6, R19 ;  /* 0x0000001300067202 */ /* 0x000fe40000000f00 */
[----:B------:R-:W-:Y:S02]  /*16d0*/  MOV R7, R18 ;  /* 0x0000001200077202 */ /* 0x000fe40000000f00 */
[----:B---3--:R-:W-:Y:S01]  /*16e0*/  MOV R4, UR4 ;  /* 0x0000000400047c02 */ /* 0x008fe20008000f00 */
[----:B------:R-:W-:Y:S01]  /*16f0*/  IMAD.U32 R5, RZ, RZ, UR5 ;  /* 0x00000005ff057e24 */ /* 0x000fe2000f8e00ff */
[----:B0-----:R1:W-:Y:S06]  /*1700*/  STL [R1], R0 ;  /* 0x0000000001007387 */ /* 0x0013ec0000100800 */
[----:B------:R-:W-:-:S07]  /*1710*/  LEPC R20, `(.L_x_18) ;  /* 0x000000001014794e */ /* 0x000fce0000000000 */
[----:B-12---:R-:W-:Y:S05]  /*1720*/  CALL.ABS.NOINC R8 ;  /* 0x0000000008007343 */ /* 0x006fea0003c00000 */
.L_x_18:
        /* <DEDUP_REMOVED lines=10> */
.L_x_19:
        /* <DEDUP_REMOVED lines=10> */
.L_x_20:
        /* <DEDUP_REMOVED lines=10> */
.L_x_21:
[----:B------:R-:W-:-:S13]  /*1910*/  ISETP.NE.AND P6, PT, R22, RZ, PT ;  /* 0x000000ff1600720c */ /* 0x000fda0003fc5270 */
[----:B------:R-:W-:Y:S05]  /*1920*/  @P6 BRA `(.L_x_22) ;  /* 0xfffffff000b86947 */ /* 0x000fea000383ffff */
[----:B------:R-:W-:Y:S05]  /*1930*/  EXIT ;  /* 0x000000000000794d */ /* 0x000fea0003800000 */
.L_x_23:
[----:B------:R-:W-:-:S00]  /*1940*/  BRA `(.L_x_23) ;  /* 0xfffffffc00fc7947 */ /* 0x000fc0000383ffff */
[----:B------:R-:W-:-:S00]  /*1950*/  NOP ;  /* 0x0000000000007918 */ /* 0x000fc00000000000 */
        /* <DEDUP_REMOVED lines=10> */
.L_x_24:


//--------------------- .nv.global.init           --------------------------
	.section	.nv.global.init,"aw",@progbits
.nv.global.init:
	.type		$str,@object
	.size		$str,(.L_0 - $str)
$str:
        /*0000*/ 	.byte	0x25, 0x64, 0x2c, 0x20, 0x00
.L_0:


//--------------------- .nv.shared._Z9addKernelv  --------------------------
	.section	.nv.shared._Z9addKernelv,"aw",@nobits
	.sectionflags	@""
	.align	4
.nv.shared._Z9addKernelv:
	.zero		1424


//--------------------- .nv.shared.reserved.0     --------------------------
	.section	.nv.shared.reserved.0,"aw",@nobits
	.weak		__nv_reservedSMEM_offset_0_alias
	.size		__nv_reservedSMEM_offset_0_alias, 0, 64
	.other		__nv_reservedSMEM_offset_0_alias,@"STO_CUDA_RESERVED_SHARED STV_DEFAULT"
__nv_reservedSMEM_offset_0_alias:
	.zero		0
	.zero		64


//--------------------- .nv.constant0._Z9addKernelv --------------------------
	.section	.nv.constant0._Z9addKernelv,"a",@progbits
	.sectionflags	@""
	.align	4
.nv.constant0._Z9addKernelv:
	.zero		896


//--------------------- SYMBOLS --------------------------

	.type		.nv.reservedSmem.offset0,@object
	.size		.nv.reservedSmem.offset0,0x4
	.type		.nv.reservedSmem.cap,@object
	.size		.nv.reservedSmem.cap,0x4
	.type		vprintf,@function
